//
// Generated by NVIDIA NVVM Compiler
//
// Compiler Build ID: CL-36424714
// Cuda compilation tools, release 13.0, V13.0.88
// Based on NVVM 20.0.0
//

.version 9.0
.target sm_100
.address_size 64

	// .globl	_Z11helloKernelv
.extern .func  (.param .b32 func_retval0) vprintf
(
	.param .b64 vprintf_param_0,
	.param .b64 vprintf_param_1
)
;
.global .align 1 .b8 $str[59] = {72, 101, 108, 108, 111, 32, 67, 85, 68, 65, 33, 32, 70, 114, 111, 109, 32, 98, 108, 111, 99, 107, 32, 37, 100, 44, 32, 116, 104, 114, 101, 97, 100, 32, 37, 100, 44, 32, 103, 108, 111, 98, 97, 108, 32, 116, 104, 114, 101, 97, 100, 32, 73, 68, 32, 37, 100, 10};

.visible .entry _Z11helloKernelv()
{
	.local .align 8 .b8 	__local_depot0[16];
	.reg .b64 	%SP;
	.reg .b64 	%SPL;
	.reg .b32 	%r<7>;
	.reg .b64 	%rd<5>;

	mov.u64 	%SPL, __local_depot0;
	cvta.local.u64 	%SP, %SPL;
	add.u64 	%rd1, %SP, 0;
	add.u64 	%rd2, %SPL, 0;
	mov.u32 	%r1, %ctaid.x;
	mov.u32 	%r2, %ntid.x;
	mov.u32 	%r3, %tid.x;
	mad.lo.s32 	%r4, %r1, %r2, %r3;
	st.local.v2.u32 	[%rd2], {%r1, %r3};
	st.local.u32 	[%rd2+8], %r4;
	mov.u64 	%rd3, $str;
	cvta.global.u64 	%rd4, %rd3;
	{ // callseq 0, 0
	.param .b64 param0;
	st.param.b64 	[param0], %rd4;
	.param .b64 param1;
	st.param.b64 	[param1], %rd1;
	.param .b32 retval0;
	call.uni (retval0), 
	vprintf, 
	(
	param0, 
	param1
	);
	ld.param.b32 	%r5, [retval0];
	} // callseq 0
	ret;

}


// ===== COMPILED SASS (sm_100) =====

	.target	sm_100

	.elftype	@"ET_EXEC"


//--------------------- .note.nv.tkinfo           --------------------------
	.section	.note.nv.tkinfo,"",@"SHT_NOTE"
	.sectionflags	@"SHF_NOTE_NV_TKINFO"
	.tkinfo
        /*0018*/ 	.word	0x00000002
        /*0030*/ 	.string	""
        /*0030*/ 	.string	"ptxas"
        /*0030*/ 	.string	"Cuda compilation tools, release 13.0, V13.0.88"
        /*0030*/ 	.string	"Build cuda_13.0.r13.0/compiler.36424714_0"
        /*0030*/ 	.string	"-arch sm_100 -m 64 "



//--------------------- .note.nv.cuinfo           --------------------------
	.section	.note.nv.cuinfo,"",@"SHT_NOTE"
	.sectionflags	@"SHF_NOTE_NV_CUINFO"
        /*0018*/ 	.short	0x0002
        /*001a*/ 	.short	0x0064
        /*001c*/ 	.short	0x0082
	.zero		2


//--------------------- .nv.info                  --------------------------
	.section	.nv.info,"",@"SHT_CUDA_INFO"
	.align	4


	//----- nvinfo : EIATTR_REGCOUNT
	.align		4
        /*0000*/ 	.byte	0x04, 0x2f
        /*0002*/ 	.short	(.L_2 - .L_1)
	.align		4
.L_1:
        /*0004*/ 	.word	index@(_Z11helloKernelv)
        /*0008*/ 	.word	0x00000018


	//----- nvinfo : EIATTR_FRAME_SIZE
	.align		4
.L_2:
        /*000c*/ 	.byte	0x04, 0x11
        /*000e*/ 	.short	(.L_4 - .L_3)
	.align		4
.L_3:
        /*0010*/ 	.word	index@(_Z11helloKernelv)
        /*0014*/ 	.word	0x00000010


	//----- nvinfo : EIATTR_MIN_STACK_SIZE
	.align		4
.L_4:
        /*0018*/ 	.byte	0x04, 0x12
        /*001a*/ 	.short	(.L_6 - .L_5)
	.align		4
.L_5:
        /*001c*/ 	.word	index@(_Z11helloKernelv)
        /*0020*/ 	.word	0x00000010
.L_6:


//--------------------- .nv.compat                --------------------------
	.section	.nv.compat,"",@"SHT_CUDA_COMPAT_INFO"
	.align	4
        /*0000*/ 	.byte	0x02, 0x09, 0x00, 0x00, 0x02, 0x02, 0x01, 0x00, 0x02, 0x05, 0x05, 0x00, 0x03, 0x07, 0x01, 0x01
        /*0010*/ 	.byte	0x02, 0x03, 0x00, 0x00, 0x02, 0x06, 0x01, 0x00, 0x04, 0x0b, 0x08, 0x00, 0x09, 0x00, 0x00, 0x00
        /*0020*/ 	.byte	0x00, 0x00, 0x00, 0x00


//--------------------- .nv.info._Z11helloKernelv --------------------------
	.section	.nv.info._Z11helloKernelv,"",@"SHT_CUDA_INFO"
	.sectionflags	@""
	.align	4


	//----- nvinfo : EIATTR_CUDA_API_VERSION
	.align		4
        /*0000*/ 	.byte	0x04, 0x37
        /*0002*/ 	.short	(.L_8 - .L_7)
.L_7:
        /*0004*/ 	.word	0x00000082


	//----- nvinfo : EIATTR_SPARSE_MMA_MASK
	.align		4
.L_8:
        /*0008*/ 	.byte	0x03, 0x50
        /*000a*/ 	.short	0x0000


	//----- nvinfo : EIATTR_MAXREG_COUNT
	.align		4
        /*000c*/ 	.byte	0x03, 0x1b
        /*000e*/ 	.short	0x00ff


	//----- nvinfo : EIATTR_EXTERNS
	.align		4
        /*0010*/ 	.byte	0x04, 0x0f
        /*0012*/ 	.short	(.L_10 - .L_9)


	//   ....[0]....
	.align		4
.L_9:
        /*0014*/ 	.word	index@(vprintf)


	//----- nvinfo : EIATTR_MERCURY_ISA_VERSION
	.align		4
.L_10:
        /*0018*/ 	.byte	0x03, 0x5f
        /*001a*/ 	.short	0x0101


	//----- nvinfo : EIATTR_VRC_CTA_INIT_COUNT
	.align		4
        /*001c*/ 	.byte	0x02, 0x4a
	.zero		1
	.zero		1


	//----- nvinfo : EIATTR_SYSCALL_OFFSETS
	.align		4
        /*0020*/ 	.byte	0x04, 0x46
        /*0022*/ 	.short	(.L_12 - .L_11)


	//   ....[0]....
.L_11:
        /*0024*/ 	.word	0x00000120


	//----- nvinfo : EIATTR_EXIT_INSTR_OFFSETS
	.align		4
.L_12:
        /*0028*/ 	.byte	0x04, 0x1c
        /*002a*/ 	.short	(.L_14 - .L_13)


	//   ....[0]....
.L_13:
        /*002c*/ 	.word	0x00000130


	//----- nvinfo : EIATTR_SW_WAR
	.align		4
.L_14:
        /*0030*/ 	.byte	0x04, 0x36
        /*0032*/ 	.short	(.L_16 - .L_15)
.L_15:
        /*0034*/ 	.word	0x00000008
.L_16:


//--------------------- .nv.callgraph             --------------------------
	.section	.nv.callgraph,"",@"SHT_CUDA_CALLGRAPH"
	.align	4
	.sectionentsize	8
	.align		4
        /*0000*/ 	.word	0x00000000
	.align		4
        /*0004*/ 	.word	0xffffffff
	.align		4
        /*0008*/ 	.word	index@(_Z11helloKernelv)
	.align		4
        /*000c*/ 	.word	index@(vprintf)
	.align		4
        /*0010*/ 	.word	0x00000000
	.align		4
        /*0014*/ 	.word	0xfffffffe
	.align		4
        /*0018*/ 	.word	0x00000000
	.align		4
        /*001c*/ 	.word	0xfffffffd
	.align		4
        /*0020*/ 	.word	0x00000000
	.align		4
        /*0024*/ 	.word	0xfffffffc


//--------------------- .nv.constant4             --------------------------
	.section	.nv.constant4,"a",@progbits
	.align	8
	.align		8
.nv.constant4:
        /*0000*/ 	.dword	vprintf
	.align		8
        /*0008*/ 	.dword	$str


//--------------------- .text._Z11helloKernelv    --------------------------
	.section	.text._Z11helloKernelv,"ax",@progbits
	.align	128
        .global         _Z11helloKernelv
        .type           _Z11helloKernelv,@function
        .size           _Z11helloKernelv,(.L_x_2 - _Z11helloKernelv)
        .other          _Z11helloKernelv,@"STO_CUDA_ENTRY STV_DEFAULT"
_Z11helloKernelv:
.text._Z11helloKernelv:
[----:B------:R-:W0:Y:S01]  /*0000*/  LDC R1, c[0x0][0x37c] ;  /* 0x0000df00ff017b82 */ /* 0x000e220000000800 */
[----:B------:R-:W1:Y:S01]  /*0010*/  S2R R8, SR_CTAID.X ;  /* 0x0000000000087919 */ /* 0x000e620000002500 */
[----:B------:R-:W2:Y:S01]  /*0020*/  LDCU UR5, c[0x0][0x2fc] ;  /* 0x00005f80ff0577ac */ /* 0x000ea20008000800 */
[----:B------:R-:W-:Y:S01]  /*0030*/  MOV R2, 0x0 ;  /* 0x0000000000027802 */ /* 0x000fe20000000f00 */
[----:B0-----:R-:W-:Y:S01]  /*0040*/  VIADD R1, R1, 0xfffffff0 ;  /* 0xfffffff001017836 */ /* 0x001fe20000000000 */
[----:B------:R-:W1:Y:S01]  /*0050*/  S2R R9, SR_TID.X ;  /* 0x0000000000097919 */ /* 0x000e620000002100 */
[----:B------:R-:W1:Y:S03]  /*0060*/  LDCU UR6, c[0x0][0x360] ;  /* 0x00006c00ff0677ac */ /* 0x000e660008000800 */
[----:B------:R-:W0:Y:S01]  /*0070*/  LDC.64 R2, c[0x4][R2] ;  /* 0x0100000002027b82 */ /* 0x000e220000000a00 */
[----:B------:R-:W3:Y:S02]  /*0080*/  LDCU UR4, c[0x0][0x2f8] ;  /* 0x00005f00ff0477ac */ /* 0x000ee40008000800 */
[----:B---3--:R-:W-:-:S05]  /*0090*/  IADD3 R6, P0, PT, R1, UR4, RZ ;  /* 0x0000000401067c10 */ /* 0x008fca000ff1e0ff */
[----:B--2---:R-:W-:Y:S02]  /*00a0*/  IMAD.X R7, RZ, RZ, UR5, P0 ;  /* 0x00000005ff077e24 */ /* 0x004fe400080e06ff */
[----:B-1----:R-:W-:Y:S01]  /*00b0*/  IMAD R0, R8, UR6, R9 ;  /* 0x0000000608007c24 */ /* 0x002fe2000f8e0209 */
[----:B------:R1:W-:Y:S01]  /*00c0*/  STL.64 [R1], R8 ;  /* 0x0000000801007387 */ /* 0x0003e20000100a00 */
[----:B------:R-:W2:Y:S03]  /*00d0*/  LDCU.64 UR6, c[0x4][0x8] ;  /* 0x01000100ff0677ac */ /* 0x000ea60008000a00 */
[----:B------:R1:W-:Y:S01]  /*00e0*/  STL [R1+0x8], R0 ;  /* 0x0000080001007387 */ /* 0x0003e20000100800 */
[----:B--2---:R-:W-:Y:S01]  /*00f0*/  IMAD.U32 R4, RZ, RZ, UR6 ;  /* 0x00000006ff047e24 */ /* 0x004fe2000f8e00ff */
[----:B01----:R-:W-:-:S07]  /*0100*/  MOV R5, UR7 ;  /* 0x0000000700057c02 */ /* 0x003fce0008000f00 */
[----:B------:R-:W-:-:S07]  /*0110*/  LEPC R20, `(.L_x_0) ;  /* 0x000000001014794e */ /* 0x000fce0000000000 */
[----:B------:R-:W-:Y:S05]  /*0120*/  CALL.ABS.NOINC R2 ;  /* 0x0000000002007343 */ /* 0x000fea0003c00000 */
.L_x_0:
[----:B------:R-:W-:Y:S05]  /*0130*/  EXIT ;  /* 0x000000000000794d */ /* 0x000fea0003800000 */
.L_x_1:
[----:B------:R-:W-:-:S00]  /*0140*/  BRA `(.L_x_1) ;  /* 0xfffffffc00fc7947 */ /* 0x000fc0000383ffff */
[----:B------:R-:W-:-:S00]  /*0150*/  NOP ;  /* 0x0000000000007918 */ /* 0x000fc00000000000 */
        /* <DEDUP_REMOVED lines=10> */
.L_x_2:


//--------------------- .nv.global.init           --------------------------
	.section	.nv.global.init,"aw",@progbits
.nv.global.init:
	.type		$str,@object
	.size		$str,(.L_0 - $str)
$str:
        /*0000*/ 	.byte	0x48, 0x65, 0x6c, 0x6c, 0x6f, 0x20, 0x43, 0x55, 0x44, 0x41, 0x21, 0x20, 0x46, 0x72, 0x6f, 0x6d
        /*0010*/ 	.byte	0x20, 0x62, 0x6c, 0x6f, 0x63, 0x6b, 0x20, 0x25, 0x64, 0x2c, 0x20, 0x74, 0x68, 0x72, 0x65, 0x61
        /*0020*/ 	.byte	0x64, 0x20, 0x25, 0x64, 0x2c, 0x20, 0x67, 0x6c, 0x6f, 0x62, 0x61, 0x6c, 0x20, 0x74, 0x68, 0x72
        /*0030*/ 	.byte	0x65, 0x61, 0x64, 0x20, 0x49, 0x44, 0x20, 0x25, 0x64, 0x0a, 0x00
.L_0:


//--------------------- .nv.shared.reserved.0     --------------------------
	.section	.nv.shared.reserved.0,"aw",@nobits
	.weak		__nv_reservedSMEM_offset_0_alias
	.size		__nv_reservedSMEM_offset_0_alias, 0, 64
	.other		__nv_reservedSMEM_offset_0_alias,@"STO_CUDA_RESERVED_SHARED STV_DEFAULT"
__nv_reservedSMEM_offset_0_alias:
	.zero		0
	.zero		64


//--------------------- .nv.constant0._Z11helloKernelv --------------------------
	.section	.nv.constant0._Z11helloKernelv,"a",@progbits
	.sectionflags	@""
	.align	4
.nv.constant0._Z11helloKernelv:
	.zero		896


//--------------------- SYMBOLS --------------------------

	.type		.nv.reservedSmem.offset0,@object
	.size		.nv.reservedSmem.offset0,0x4
	.type		vprintf,@function
